//
// Generated by NVIDIA NVVM Compiler
//
// Compiler Build ID: CL-36424714
// Cuda compilation tools, release 13.0, V13.0.88
// Based on NVVM 20.0.0
//

.version 9.0
.target sm_100
.address_size 64

	// .globl	_Z4gemmPdS_S_iiii

.visible .entry _Z4gemmPdS_S_iiii(
	.param .u64 .ptr .align 1 _Z4gemmPdS_S_iiii_param_0,
	.param .u64 .ptr .align 1 _Z4gemmPdS_S_iiii_param_1,
	.param .u64 .ptr .align 1 _Z4gemmPdS_S_iiii_param_2,
	.param .u32 _Z4gemmPdS_S_iiii_param_3,
	.param .u32 _Z4gemmPdS_S_iiii_param_4,
	.param .u32 _Z4gemmPdS_S_iiii_param_5,
	.param .u32 _Z4gemmPdS_S_iiii_param_6
)
{
	.reg .pred 	%p<13>;
	.reg .b32 	%r<44>;
	.reg .b64 	%rd<41>;
	.reg .b64 	%fd<56>;

	ld.param.u64 	%rd6, [_Z4gemmPdS_S_iiii_param_0];
	ld.param.u64 	%rd7, [_Z4gemmPdS_S_iiii_param_1];
	ld.param.u64 	%rd5, [_Z4gemmPdS_S_iiii_param_2];
	ld.param.u32 	%r22, [_Z4gemmPdS_S_iiii_param_3];
	ld.param.u32 	%r20, [_Z4gemmPdS_S_iiii_param_4];
	ld.param.u32 	%r21, [_Z4gemmPdS_S_iiii_param_6];
	cvta.to.global.u64 	%rd1, %rd7;
	cvta.to.global.u64 	%rd2, %rd6;
	mov.u32 	%r23, %ctaid.x;
	mov.u32 	%r24, %ntid.x;
	mov.u32 	%r25, %tid.x;
	mad.lo.s32 	%r1, %r23, %r24, %r25;
	mov.u32 	%r26, %ctaid.y;
	mov.u32 	%r27, %ntid.y;
	mov.u32 	%r28, %tid.y;
	mad.lo.s32 	%r2, %r26, %r27, %r28;
	setp.ge.s32 	%p1, %r1, %r22;
	setp.ge.s32 	%p2, %r2, %r21;
	or.pred  	%p3, %p1, %p2;
	@%p3 bra 	$L__BB0_13;
	cvta.to.global.u64 	%rd8, %rd5;
	mad.lo.s32 	%r29, %r21, %r1, %r2;
	mul.wide.s32 	%rd9, %r29, 8;
	add.s64 	%rd3, %rd8, %rd9;
	mov.b64 	%rd10, 0;
	st.global.u64 	[%rd3], %rd10;
	setp.lt.s32 	%p4, %r20, 1;
	@%p4 bra 	$L__BB0_13;
	mul.lo.s32 	%r3, %r20, %r1;
	and.b32  	%r4, %r20, 7;
	setp.lt.u32 	%p5, %r20, 8;
	mov.b32 	%r42, 0;
	mov.f64 	%fd53, 0d0000000000000000;
	@%p5 bra 	$L__BB0_5;
	and.b32  	%r42, %r20, 2147483640;
	neg.s32 	%r40, %r42;
	shl.b32 	%r7, %r21, 3;
	add.s64 	%rd4, %rd2, 32;
	mov.f64 	%fd53, 0d0000000000000000;
	mul.wide.s32 	%rd15, %r21, 8;
	mov.u32 	%r38, %r3;
	mov.u32 	%r39, %r2;
$L__BB0_4:
	.pragma "nounroll";
	mul.wide.s32 	%rd11, %r38, 8;
	add.s64 	%rd12, %rd4, %rd11;
	ld.global.f64 	%fd10, [%rd12+-32];
	mul.wide.s32 	%rd13, %r39, 8;
	add.s64 	%rd14, %rd1, %rd13;
	ld.global.f64 	%fd11, [%rd14];
	fma.rn.f64 	%fd12, %fd10, %fd11, %fd53;
	st.global.f64 	[%rd3], %fd12;
	ld.global.f64 	%fd13, [%rd12+-24];
	add.s64 	%rd16, %rd14, %rd15;
	ld.global.f64 	%fd14, [%rd16];
	fma.rn.f64 	%fd15, %fd13, %fd14, %fd12;
	st.global.f64 	[%rd3], %fd15;
	ld.global.f64 	%fd16, [%rd12+-16];
	add.s64 	%rd17, %rd16, %rd15;
	ld.global.f64 	%fd17, [%rd17];
	fma.rn.f64 	%fd18, %fd16, %fd17, %fd15;
	st.global.f64 	[%rd3], %fd18;
	ld.global.f64 	%fd19, [%rd12+-8];
	add.s64 	%rd18, %rd17, %rd15;
	ld.global.f64 	%fd20, [%rd18];
	fma.rn.f64 	%fd21, %fd19, %fd20, %fd18;
	st.global.f64 	[%rd3], %fd21;
	ld.global.f64 	%fd22, [%rd12];
	add.s64 	%rd19, %rd18, %rd15;
	ld.global.f64 	%fd23, [%rd19];
	fma.rn.f64 	%fd24, %fd22, %fd23, %fd21;
	st.global.f64 	[%rd3], %fd24;
	ld.global.f64 	%fd25, [%rd12+8];
	add.s64 	%rd20, %rd19, %rd15;
	ld.global.f64 	%fd26, [%rd20];
	fma.rn.f64 	%fd27, %fd25, %fd26, %fd24;
	st.global.f64 	[%rd3], %fd27;
	ld.global.f64 	%fd28, [%rd12+16];
	add.s64 	%rd21, %rd20, %rd15;
	ld.global.f64 	%fd29, [%rd21];
	fma.rn.f64 	%fd30, %fd28, %fd29, %fd27;
	st.global.f64 	[%rd3], %fd30;
	ld.global.f64 	%fd31, [%rd12+24];
	add.s64 	%rd22, %rd21, %rd15;
	ld.global.f64 	%fd32, [%rd22];
	fma.rn.f64 	%fd53, %fd31, %fd32, %fd30;
	st.global.f64 	[%rd3], %fd53;
	add.s32 	%r40, %r40, 8;
	add.s32 	%r39, %r39, %r7;
	add.s32 	%r38, %r38, 8;
	setp.ne.s32 	%p6, %r40, 0;
	@%p6 bra 	$L__BB0_4;
$L__BB0_5:
	setp.eq.s32 	%p7, %r4, 0;
	@%p7 bra 	$L__BB0_13;
	and.b32  	%r15, %r20, 3;
	setp.lt.u32 	%p8, %r4, 4;
	@%p8 bra 	$L__BB0_8;
	add.s32 	%r31, %r42, %r3;
	mul.wide.s32 	%rd23, %r31, 8;
	add.s64 	%rd24, %rd2, %rd23;
	ld.global.f64 	%fd33, [%rd24];
	mad.lo.s32 	%r32, %r42, %r21, %r2;
	mul.wide.s32 	%rd25, %r32, 8;
	add.s64 	%rd26, %rd1, %rd25;
	ld.global.f64 	%fd34, [%rd26];
	fma.rn.f64 	%fd35, %fd33, %fd34, %fd53;
	st.global.f64 	[%rd3], %fd35;
	ld.global.f64 	%fd36, [%rd24+8];
	mul.wide.s32 	%rd27, %r21, 8;
	add.s64 	%rd28, %rd26, %rd27;
	ld.global.f64 	%fd37, [%rd28];
	fma.rn.f64 	%fd38, %fd36, %fd37, %fd35;
	st.global.f64 	[%rd3], %fd38;
	ld.global.f64 	%fd39, [%rd24+16];
	add.s64 	%rd29, %rd28, %rd27;
	ld.global.f64 	%fd40, [%rd29];
	fma.rn.f64 	%fd41, %fd39, %fd40, %fd38;
	st.global.f64 	[%rd3], %fd41;
	ld.global.f64 	%fd42, [%rd24+24];
	add.s64 	%rd30, %rd29, %rd27;
	ld.global.f64 	%fd43, [%rd30];
	fma.rn.f64 	%fd53, %fd42, %fd43, %fd41;
	st.global.f64 	[%rd3], %fd53;
	add.s32 	%r42, %r42, 4;
$L__BB0_8:
	setp.eq.s32 	%p9, %r15, 0;
	@%p9 bra 	$L__BB0_13;
	setp.eq.s32 	%p10, %r15, 1;
	@%p10 bra 	$L__BB0_11;
	add.s32 	%r33, %r42, %r3;
	mul.wide.s32 	%rd31, %r33, 8;
	add.s64 	%rd32, %rd2, %rd31;
	ld.global.f64 	%fd44, [%rd32];
	mad.lo.s32 	%r34, %r42, %r21, %r2;
	mul.wide.s32 	%rd33, %r34, 8;
	add.s64 	%rd34, %rd1, %rd33;
	ld.global.f64 	%fd45, [%rd34];
	fma.rn.f64 	%fd46, %fd44, %fd45, %fd53;
	st.global.f64 	[%rd3], %fd46;
	ld.global.f64 	%fd47, [%rd32+8];
	mul.wide.s32 	%rd35, %r21, 8;
	add.s64 	%rd36, %rd34, %rd35;
	ld.global.f64 	%fd48, [%rd36];
	fma.rn.f64 	%fd53, %fd47, %fd48, %fd46;
	st.global.f64 	[%rd3], %fd53;
	add.s32 	%r42, %r42, 2;
$L__BB0_11:
	and.b32  	%r35, %r20, 1;
	setp.eq.b32 	%p11, %r35, 1;
	not.pred 	%p12, %p11;
	@%p12 bra 	$L__BB0_13;
	add.s32 	%r36, %r42, %r3;
	mul.wide.s32 	%rd37, %r36, 8;
	add.s64 	%rd38, %rd2, %rd37;
	ld.global.f64 	%fd49, [%rd38];
	mad.lo.s32 	%r37, %r42, %r21, %r2;
	mul.wide.s32 	%rd39, %r37, 8;
	add.s64 	%rd40, %rd1, %rd39;
	ld.global.f64 	%fd50, [%rd40];
	fma.rn.f64 	%fd51, %fd49, %fd50, %fd53;
	st.global.f64 	[%rd3], %fd51;
$L__BB0_13:
	ret;

}


// ===== COMPILED SASS (sm_100) =====

	.target	sm_100

	.elftype	@"ET_EXEC"


//--------------------- .note.nv.tkinfo           --------------------------
	.section	.note.nv.tkinfo,"",@"SHT_NOTE"
	.sectionflags	@"SHF_NOTE_NV_TKINFO"
	.tkinfo
        /*0018*/ 	.word	0x00000002
        /*0030*/ 	.string	""
        /*0030*/ 	.string	"ptxas"
        /*0030*/ 	.string	"Cuda compilation tools, release 13.0, V13.0.88"
        /*0030*/ 	.string	"Build cuda_13.0.r13.0/compiler.36424714_0"
        /*0030*/ 	.string	"-arch sm_100 -m 64 "



//--------------------- .note.nv.cuinfo           --------------------------
	.section	.note.nv.cuinfo,"",@"SHT_NOTE"
	.sectionflags	@"SHF_NOTE_NV_CUINFO"
        /*0018*/ 	.short	0x0002
        /*001a*/ 	.short	0x0064
        /*001c*/ 	.short	0x0082
	.zero		2


//--------------------- .nv.info                  --------------------------
	.section	.nv.info,"",@"SHT_CUDA_INFO"
	.align	4


	//----- nvinfo : EIATTR_REGCOUNT
	.align		4
        /*0000*/ 	.byte	0x04, 0x2f
        /*0002*/ 	.short	(.L_1 - .L_0)
	.align		4
.L_0:
        /*0004*/ 	.word	index@(_Z4gemmPdS_S_iiii)
        /*0008*/ 	.word	0x0000001e


	//----- nvinfo : EIATTR_FRAME_SIZE
	.align		4
.L_1:
        /*000c*/ 	.byte	0x04, 0x11
        /*000e*/ 	.short	(.L_3 - .L_2)
	.align		4
.L_2:
        /*0010*/ 	.word	index@(_Z4gemmPdS_S_iiii)
        /*0014*/ 	.word	0x00000000


	//----- nvinfo : EIATTR_MIN_STACK_SIZE
	.align		4
.L_3:
        /*0018*/ 	.byte	0x04, 0x12
        /*001a*/ 	.short	(.L_5 - .L_4)
	.align		4
.L_4:
        /*001c*/ 	.word	index@(_Z4gemmPdS_S_iiii)
        /*0020*/ 	.word	0x00000000
.L_5:


//--------------------- .nv.compat                --------------------------
	.section	.nv.compat,"",@"SHT_CUDA_COMPAT_INFO"
	.align	4
        /*0000*/ 	.byte	0x02, 0x09, 0x00, 0x00, 0x02, 0x02, 0x01, 0x00, 0x02, 0x05, 0x05, 0x00, 0x03, 0x07, 0x01, 0x01
        /*0010*/ 	.byte	0x02, 0x03, 0x00, 0x00, 0x02, 0x06, 0x01, 0x00, 0x04, 0x0b, 0x08, 0x00, 0x01, 0x00, 0x00, 0x00
        /*0020*/ 	.byte	0x00, 0x00, 0x00, 0x00


//--------------------- .nv.info._Z4gemmPdS_S_iiii --------------------------
	.section	.nv.info._Z4gemmPdS_S_iiii,"",@"SHT_CUDA_INFO"
	.sectionflags	@""
	.align	4


	//----- nvinfo : EIATTR_CUDA_API_VERSION
	.align		4
        /*0000*/ 	.byte	0x04, 0x37
        /*0002*/ 	.short	(.L_7 - .L_6)
.L_6:
        /*0004*/ 	.word	0x00000082


	//----- nvinfo : EIATTR_KPARAM_INFO
	.align		4
.L_7:
        /*0008*/ 	.byte	0x04, 0x17
        /*000a*/ 	.short	(.L_9 - .L_8)
.L_8:
        /*000c*/ 	.word	0x00000000
        /*0010*/ 	.short	0x0006
        /*0012*/ 	.short	0x0024
        /*0014*/ 	.byte	0x00, 0xf0, 0x11, 0x00


	//----- nvinfo : EIATTR_KPARAM_INFO
	.align		4
.L_9:
        /*0018*/ 	.byte	0x04, 0x17
        /*001a*/ 	.short	(.L_11 - .L_10)
.L_10:
        /*001c*/ 	.word	0x00000000
        /*0020*/ 	.short	0x0005
        /*0022*/ 	.short	0x0020
        /*0024*/ 	.byte	0x00, 0xf0, 0x11, 0x00


	//----- nvinfo : EIATTR_KPARAM_INFO
	.align		4
.L_11:
        /*0028*/ 	.byte	0x04, 0x17
        /*002a*/ 	.short	(.L_13 - .L_12)
.L_12:
        /*002c*/ 	.word	0x00000000
        /*0030*/ 	.short	0x0004
        /*0032*/ 	.short	0x001c
        /*0034*/ 	.byte	0x00, 0xf0, 0x11, 0x00


	//----- nvinfo : EIATTR_KPARAM_INFO
	.align		4
.L_13:
        /*0038*/ 	.byte	0x04, 0x17
        /*003a*/ 	.short	(.L_15 - .L_14)
.L_14:
        /*003c*/ 	.word	0x00000000
        /*0040*/ 	.short	0x0003
        /*0042*/ 	.short	0x0018
        /*0044*/ 	.byte	0x00, 0xf0, 0x11, 0x00


	//----- nvinfo : EIATTR_KPARAM_INFO
	.align		4
.L_15:
        /*0048*/ 	.byte	0x04, 0x17
        /*004a*/ 	.short	(.L_17 - .L_16)
.L_16:
        /*004c*/ 	.word	0x00000000
        /*0050*/ 	.short	0x0002
        /*0052*/ 	.short	0x0010
        /*0054*/ 	.byte	0x00, 0xf5, 0x21, 0x00


	//----- nvinfo : EIATTR_KPARAM_INFO
	.align		4
.L_17:
        /*0058*/ 	.byte	0x04, 0x17
        /*005a*/ 	.short	(.L_19 - .L_18)
.L_18:
        /*005c*/ 	.word	0x00000000
        /*0060*/ 	.short	0x0001
        /*0062*/ 	.short	0x0008
        /*0064*/ 	.byte	0x00, 0xf5, 0x21, 0x00


	//----- nvinfo : EIATTR_KPARAM_INFO
	.align		4
.L_19:
        /*0068*/ 	.byte	0x04, 0x17
        /*006a*/ 	.short	(.L_21 - .L_20)
.L_20:
        /*006c*/ 	.word	0x00000000
        /*0070*/ 	.short	0x0000
        /*0072*/ 	.short	0x0000
        /*0074*/ 	.byte	0x00, 0xf5, 0x21, 0x00


	//----- nvinfo : EIATTR_SPARSE_MMA_MASK
	.align		4
.L_21:
        /*0078*/ 	.byte	0x03, 0x50
        /*007a*/ 	.short	0x0000


	//----- nvinfo : EIATTR_MAXREG_COUNT
	.align		4
        /*007c*/ 	.byte	0x03, 0x1b
        /*007e*/ 	.short	0x00ff


	//----- nvinfo : EIATTR_MERCURY_ISA_VERSION
	.align		4
        /*0080*/ 	.byte	0x03, 0x5f
        /*0082*/ 	.short	0x0101


	//----- nvinfo : EIATTR_VRC_CTA_INIT_COUNT
	.align		4
        /*0084*/ 	.byte	0x02, 0x4a
	.zero		1
	.zero		1


	//----- nvinfo : EIATTR_EXIT_INSTR_OFFSETS
	.align		4
        /*0088*/ 	.byte	0x04, 0x1c
        /*008a*/ 	.short	(.L_23 - .L_22)


	//   ....[0]....
.L_22:
        /*008c*/ 	.word	0x000000d0


	//   ....[1]....
        /*0090*/ 	.word	0x00000150


	//   ....[2]....
        /*0094*/ 	.word	0x00000560


	//   ....[3]....
        /*0098*/ 	.word	0x00000750


	//   ....[4]....
        /*009c*/ 	.word	0x000008a0


	//   ....[5]....
        /*00a0*/ 	.word	0x00000950


	//----- nvinfo : EIATTR_CBANK_PARAM_SIZE
	.align		4
.L_23:
        /*00a4*/ 	.byte	0x03, 0x19
        /*00a6*/ 	.short	0x0028


	//----- nvinfo : EIATTR_PARAM_CBANK
	.align		4
        /*00a8*/ 	.byte	0x04, 0x0a
        /*00aa*/ 	.short	(.L_25 - .L_24)
	.align		4
.L_24:
        /*00ac*/ 	.word	index@(.nv.constant0._Z4gemmPdS_S_iiii)
        /*00b0*/ 	.short	0x0380
        /*00b2*/ 	.short	0x0028


	//----- nvinfo : EIATTR_SW_WAR
	.align		4
.L_25:
        /*00b4*/ 	.byte	0x04, 0x36
        /*00b6*/ 	.short	(.L_27 - .L_26)
.L_26:
        /*00b8*/ 	.word	0x00000008
.L_27:


//--------------------- .nv.callgraph             --------------------------
	.section	.nv.callgraph,"",@"SHT_CUDA_CALLGRAPH"
	.align	4
	.sectionentsize	8
	.align		4
        /*0000*/ 	.word	0x00000000
	.align		4
        /*0004*/ 	.word	0xffffffff
	.align		4
        /*0008*/ 	.word	0x00000000
	.align		4
        /*000c*/ 	.word	0xfffffffe
	.align		4
        /*0010*/ 	.word	0x00000000
	.align		4
        /*0014*/ 	.word	0xfffffffd
	.align		4
        /*0018*/ 	.word	0x00000000
	.align		4
        /*001c*/ 	.word	0xfffffffc


//--------------------- .text._Z4gemmPdS_S_iiii   --------------------------
	.section	.text._Z4gemmPdS_S_iiii,"ax",@progbits
	.align	128
        .global         _Z4gemmPdS_S_iiii
        .type           _Z4gemmPdS_S_iiii,@function
        .size           _Z4gemmPdS_S_iiii,(.L_x_5 - _Z4gemmPdS_S_iiii)
        .other          _Z4gemmPdS_S_iiii,@"STO_CUDA_ENTRY STV_DEFAULT"
_Z4gemmPdS_S_iiii:
.text._Z4gemmPdS_S_iiii:
[----:B------:R-:W-:Y:S01]  /*0000*/  LDC R1, c[0x0][0x37c] ;  /* 0x0000df00ff017b82 */ /* 0x000fe20000000800 */
[----:B------:R-:W0:Y:S07]  /*0010*/  S2R R4, SR_TID.Y ;  /* 0x0000000000047919 */ /* 0x000e2e0000002200 */
[----:B------:R-:W1:Y:S01]  /*0020*/  LDC R5, c[0x0][0x360] ;  /* 0x0000d800ff057b82 */ /* 0x000e620000000800 */
[----:B------:R-:W2:Y:S01]  /*0030*/  LDCU UR6, c[0x0][0x398] ;  /* 0x00007300ff0677ac */ /* 0x000ea20008000800 */
[----:B------:R-:W1:Y:S06]  /*0040*/  S2R R2, SR_TID.X ;  /* 0x0000000000027919 */ /* 0x000e6c0000002100 */
[----:B------:R-:W0:Y:S08]  /*0050*/  S2UR UR5, SR_CTAID.Y ;  /* 0x00000000000579c3 */ /* 0x000e300000002600 */
[----:B------:R-:W0:Y:S08]  /*0060*/  LDC R3, c[0x0][0x364] ;  /* 0x0000d900ff037b82 */ /* 0x000e300000000800 */
[----:B------:R-:W1:Y:S08]  /*0070*/  S2UR UR4, SR_CTAID.X ;  /* 0x00000000000479c3 */ /* 0x000e700000002500 */
[----:B------:R-:W3:Y:S01]  /*0080*/  LDC R0, c[0x0][0x3a4] ;  /* 0x0000e900ff007b82 */ /* 0x000ee20000000800 */
[----:B0-----:R-:W-:-:S02]  /*0090*/  IMAD R3, R3, UR5, R4 ;  /* 0x0000000503037c24 */ /* 0x001fc4000f8e0204 */
[----:B-1----:R-:W-:-:S03]  /*00a0*/  IMAD R5, R5, UR4, R2 ;  /* 0x0000000405057c24 */ /* 0x002fc6000f8e0202 */
[----:B---3--:R-:W-:-:S04]  /*00b0*/  ISETP.GE.AND P0, PT, R3, R0, PT ;  /* 0x000000000300720c */ /* 0x008fc80003f06270 */
[----:B--2---:R-:W-:-:S13]  /*00c0*/  ISETP.GE.OR P0, PT, R5, UR6, P0 ;  /* 0x0000000605007c0c */ /* 0x004fda0008706670 */
[----:B------:R-:W-:Y:S05]  /*00d0*/  @P0 EXIT ;  /* 0x000000000000094d */ /* 0x000fea0003800000 */
[----:B------:R-:W0:Y:S01]  /*00e0*/  LDC R2, c[0x0][0x39c] ;  /* 0x0000e700ff027b82 */ /* 0x000e220000000800 */
[----:B------:R-:W1:Y:S01]  /*00f0*/  LDCU.64 UR6, c[0x0][0x358] ;  /* 0x00006b00ff0677ac */ /* 0x000e620008000a00 */
[----:B------:R-:W-:-:S06]  /*0100*/  IMAD R7, R5, R0, R3 ;  /* 0x0000000005077224 */ /* 0x000fcc00078e0203 */
[----:B------:R-:W2:Y:S01]  /*0110*/  LDC.64 R10, c[0x0][0x390] ;  /* 0x0000e400ff0a7b82 */ /* 0x000ea20000000a00 */
[----:B0-----:R-:W-:Y:S01]  /*0120*/  ISETP.GE.AND P0, PT, R2, 0x1, PT ;  /* 0x000000010200780c */ /* 0x001fe20003f06270 */
[----:B--2---:R-:W-:-:S05]  /*0130*/  IMAD.WIDE R10, R7, 0x8, R10 ;  /* 0x00000008070a7825 */ /* 0x004fca00078e020a */
[----:B-1----:R0:W-:Y:S07]  /*0140*/  STG.E.64 desc[UR6][R10.64], RZ ;  /* 0x000000ff0a007986 */ /* 0x0021ee000c101b06 */
[----:B------:R-:W-:Y:S05]  /*0150*/  @!P0 EXIT ;  /* 0x000000000000894d */ /* 0x000fea0003800000 */
[C---:B------:R-:W-:Y:S01]  /*0160*/  ISETP.GE.U32.AND P1, PT, R2.reuse, 0x8, PT ;  /* 0x000000080200780c */ /* 0x040fe20003f26070 */
[----:B------:R-:W-:Y:S01]  /*0170*/  HFMA2 R6, -RZ, RZ, 0, 0 ;  /* 0x00000000ff067431 */ /* 0x000fe200000001ff */
[----:B------:R-:W-:Y:S01]  /*0180*/  LOP3.LUT R4, R2, 0x7, RZ, 0xc0, !PT ;  /* 0x0000000702047812 */ /* 0x000fe200078ec0ff */
[----:B------:R-:W-:Y:S01]  /*0190*/  IMAD R5, R5, R2, RZ ;  /* 0x0000000205057224 */ /* 0x000fe200078e02ff */
[----:B------:R-:W-:Y:S02]  /*01a0*/  CS2R R16, SRZ ;  /* 0x0000000000107805 */ /* 0x000fe4000001ff00 */
[----:B------:R-:W-:-:S07]  /*01b0*/  ISETP.NE.AND P0, PT, R4, RZ, PT ;  /* 0x000000ff0400720c */ /* 0x000fce0003f05270 */
[----:B------:R-:W-:Y:S06]  /*01c0*/  @!P1 BRA `(.L_x_0) ;  /* 0x0000000000e49947 */ /* 0x000fec0003800000 */
[----:B------:R-:W1:Y:S01]  /*01d0*/  LDCU.64 UR4, c[0x0][0x380] ;  /* 0x00007000ff0477ac */ /* 0x000e620008000a00 */
[----:B------:R-:W-:Y:S02]  /*01e0*/  LOP3.LUT R6, R2, 0x7ffffff8, RZ, 0xc0, !PT ;  /* 0x7ffffff802067812 */ /* 0x000fe400078ec0ff */
[----:B------:R-:W-:Y:S02]  /*01f0*/  CS2R R16, SRZ ;  /* 0x0000000000107805 */ /* 0x000fe4000001ff00 */
[----:B------:R-:W-:Y:S02]  /*0200*/  MOV R8, R5 ;  /* 0x0000000500087202 */ /* 0x000fe40000000f00 */
[----:B------:R-:W-:Y:S02]  /*0210*/  MOV R9, R3 ;  /* 0x0000000300097202 */ /* 0x000fe40000000f00 */
[----:B------:R-:W-:Y:S01]  /*0220*/  IADD3 R7, PT, PT, -R6, RZ, RZ ;  /* 0x000000ff06077210 */ /* 0x000fe20007ffe1ff */
[----:B-1----:R-:W-:-:S04]  /*0230*/  UIADD3 UR4, UP0, UPT, UR4, 0x20, URZ ;  /* 0x0000002004047890 */ /* 0x002fc8000ff1e0ff */
[----:B------:R-:W-:-:S12]  /*0240*/  UIADD3.X UR5, UPT, UPT, URZ, UR5, URZ, UP0, !UPT ;  /* 0x00000005ff057290 */ /* 0x000fd800087fe4ff */
.L_x_1:
[----:B------:R-:W1:Y:S01]  /*0250*/  LDC.64 R24, c[0x0][0x388] ;  /* 0x0000e200ff187b82 */ /* 0x000e620000000a00 */
[----:B------:R-:W-:Y:S02]  /*0260*/  MOV R12, UR4 ;  /* 0x00000004000c7c02 */ /* 0x000fe40008000f00 */
[----:B------:R-:W-:-:S03]  /*0270*/  MOV R13, UR5 ;  /* 0x00000005000d7c02 */ /* 0x000fc60008000f00 */
[----:B------:R-:W-:-:S05]  /*0280*/  IMAD.WIDE R12, R8, 0x8, R12 ;  /* 0x00000008080c7825 */ /* 0x000fca00078e020c */
[----:B------:R-:W2:Y:S01]  /*0290*/  LDG.E.64 R14, desc[UR6][R12.64+-0x20] ;  /* 0xffffe0060c0e7981 */ /* 0x000ea2000c1e1b00 */
[----:B-1----:R-:W-:-:S05]  /*02a0*/  IMAD.WIDE R24, R9, 0x8, R24 ;  /* 0x0000000809187825 */ /* 0x002fca00078e0218 */
[----:B---3--:R-:W2:Y:S01]  /*02b0*/  LDG.E.64 R22, desc[UR6][R24.64] ;  /* 0x0000000618167981 */ /* 0x008ea2000c1e1b00 */
[----:B------:R-:W-:Y:S01]  /*02c0*/  IMAD.WIDE R26, R0, 0x8, R24 ;  /* 0x00000008001a7825 */ /* 0x000fe200078e0218 */
[----:B--2---:R-:W-:-:S07]  /*02d0*/  DFMA R22, R14, R22, R16 ;  /* 0x000000160e16722b */ /* 0x004fce0000000010 */
[----:B------:R1:W-:Y:S04]  /*02e0*/  STG.E.64 desc[UR6][R10.64], R22 ;  /* 0x000000160a007986 */ /* 0x0003e8000c101b06 */
[----:B------:R-:W2:Y:S04]  /*02f0*/  LDG.E.64 R16, desc[UR6][R12.64+-0x18] ;  /* 0xffffe8060c107981 */ /* 0x000ea8000c1e1b00 */
[----:B------:R-:W2:Y:S01]  /*0300*/  LDG.E.64 R14, desc[UR6][R26.64] ;  /* 0x000000061a0e7981 */ /* 0x000ea2000c1e1b00 */
[----:B------:R-:W-:Y:S01]  /*0310*/  IMAD.WIDE R20, R0, 0x8, R26 ;  /* 0x0000000800147825 */ /* 0x000fe200078e021a */
[----:B--2---:R-:W-:-:S07]  /*0320*/  DFMA R16, R16, R14, R22 ;  /* 0x0000000e1010722b */ /* 0x004fce0000000016 */
[----:B------:R2:W-:Y:S04]  /*0330*/  STG.E.64 desc[UR6][R10.64], R16 ;  /* 0x000000100a007986 */ /* 0x0005e8000c101b06 */
[----:B------:R-:W3:Y:S04]  /*0340*/  LDG.E.64 R18, desc[UR6][R12.64+-0x10] ;  /* 0xfffff0060c127981 */ /* 0x000ee8000c1e1b00 */
[----:B------:R-:W3:Y:S01]  /*0350*/  LDG.E.64 R14, desc[UR6][R20.64] ;  /* 0x00000006140e7981 */ /* 0x000ee2000c1e1b00 */
[----:B------:R-:W-:Y:S01]  /*0360*/  IMAD.WIDE R24, R0, 0x8, R20 ;  /* 0x0000000800187825 */ /* 0x000fe200078e0214 */
[----:B---3--:R-:W-:-:S07]  /*0370*/  DFMA R18, R18, R14, R16 ;  /* 0x0000000e1212722b */ /* 0x008fce0000000010 */
[----:B------:R3:W-:Y:S04]  /*0380*/  STG.E.64 desc[UR6][R10.64], R18 ;  /* 0x000000120a007986 */ /* 0x0007e8000c101b06 */
[----:B-1----:R-:W4:Y:S04]  /*0390*/  LDG.E.64 R22, desc[UR6][R12.64+-0x8] ;  /* 0xfffff8060c167981 */ /* 0x002f28000c1e1b00 */
[----:B------:R-:W4:Y:S01]  /*03a0*/  LDG.E.64 R14, desc[UR6][R24.64] ;  /* 0x00000006180e7981 */ /* 0x000f22000c1e1b00 */
[----:B------:R-:W-:Y:S01]  /*03b0*/  IMAD.WIDE R26, R0, 0x8, R24 ;  /* 0x00000008001a7825 */ /* 0x000fe200078e0218 */
[----:B----4-:R-:W-:-:S07]  /*03c0*/  DFMA R22, R22, R14, R18 ;  /* 0x0000000e1616722b */ /* 0x010fce0000000012 */
[----:B------:R1:W-:Y:S04]  /*03d0*/  STG.E.64 desc[UR6][R10.64], R22 ;  /* 0x000000160a007986 */ /* 0x0003e8000c101b06 */
[----:B--2---:R-:W2:Y:S04]  /*03e0*/  LDG.E.64 R16, desc[UR6][R12.64] ;  /* 0x000000060c107981 */ /* 0x004ea8000c1e1b00 */
[----:B------:R-:W2:Y:S02]  /*03f0*/  LDG.E.64 R14, desc[UR6][R26.64] ;  /* 0x000000061a0e7981 */ /* 0x000ea4000c1e1b00 */
[----:B--2---:R-:W-:Y:S01]  /*0400*/  DFMA R16, R16, R14, R22 ;  /* 0x0000000e1010722b */ /* 0x004fe20000000016 */
[----:B------:R-:W-:-:S06]  /*0410*/  IMAD.WIDE R14, R0, 0x8, R26 ;  /* 0x00000008000e7825 */ /* 0x000fcc00078e021a */
[----:B------:R2:W-:Y:S04]  /*0420*/  STG.E.64 desc[UR6][R10.64], R16 ;  /* 0x000000100a007986 */ /* 0x0005e8000c101b06 */
[----:B---3--:R-:W3:Y:S04]  /*0430*/  LDG.E.64 R18, desc[UR6][R12.64+0x8] ;  /* 0x000008060c127981 */ /* 0x008ee8000c1e1b00 */
[----:B------:R-:W3:Y:S02]  /*0440*/  LDG.E.64 R20, desc[UR6][R14.64] ;  /* 0x000000060e147981 */ /* 0x000ee4000c1e1b00 */
[----:B---3--:R-:W-:Y:S01]  /*0450*/  DFMA R18, R18, R20, R16 ;  /* 0x000000141212722b */ /* 0x008fe20000000010 */
[----:B------:R-:W-:-:S06]  /*0460*/  IMAD.WIDE R20, R0, 0x8, R14 ;  /* 0x0000000800147825 */ /* 0x000fcc00078e020e */
[----:B------:R3:W-:Y:S04]  /*0470*/  STG.E.64 desc[UR6][R10.64], R18 ;  /* 0x000000120a007986 */ /* 0x0007e8000c101b06 */
[----:B-1----:R-:W4:Y:S04]  /*0480*/  LDG.E.64 R22, desc[UR6][R12.64+0x10] ;  /* 0x000010060c167981 */ /* 0x002f28000c1e1b00 */
[----:B------:R-:W4:Y:S01]  /*0490*/  LDG.E.64 R24, desc[UR6][R20.64] ;  /* 0x0000000614187981 */ /* 0x000f22000c1e1b00 */
[----:B------:R-:W-:Y:S01]  /*04a0*/  IADD3 R7, PT, PT, R7, 0x8, RZ ;  /* 0x0000000807077810 */ /* 0x000fe20007ffe0ff */
[----:B----4-:R-:W-:Y:S01]  /*04b0*/  DFMA R22, R22, R24, R18 ;  /* 0x000000181616722b */ /* 0x010fe20000000012 */
[----:B------:R-:W-:-:S06]  /*04c0*/  IMAD.WIDE R24, R0, 0x8, R20 ;  /* 0x0000000800187825 */ /* 0x000fcc00078e0214 */
[----:B------:R3:W-:Y:S04]  /*04d0*/  STG.E.64 desc[UR6][R10.64], R22 ;  /* 0x000000160a007986 */ /* 0x0007e8000c101b06 */
[----:B--2---:R-:W2:Y:S04]  /*04e0*/  LDG.E.64 R16, desc[UR6][R12.64+0x18] ;  /* 0x000018060c107981 */ /* 0x004ea8000c1e1b00 */
[----:B------:R-:W2:Y:S01]  /*04f0*/  LDG.E.64 R24, desc[UR6][R24.64] ;  /* 0x0000000618187981 */ /* 0x000ea2000c1e1b00 */
[----:B------:R-:W-:Y:S02]  /*0500*/  ISETP.NE.AND P1, PT, R7, RZ, PT ;  /* 0x000000ff0700720c */ /* 0x000fe40003f25270 */
[----:B------:R-:W-:-:S02]  /*0510*/  LEA R9, R0, R9, 0x3 ;  /* 0x0000000900097211 */ /* 0x000fc400078e18ff */
[----:B------:R-:W-:Y:S01]  /*0520*/  IADD3 R8, PT, PT, R8, 0x8, RZ ;  /* 0x0000000808087810 */ /* 0x000fe20007ffe0ff */
[----:B--2---:R-:W-:-:S07]  /*0530*/  DFMA R16, R16, R24, R22 ;  /* 0x000000181010722b */ /* 0x004fce0000000016 */
[----:B------:R3:W-:Y:S01]  /*0540*/  STG.E.64 desc[UR6][R10.64], R16 ;  /* 0x000000100a007986 */ /* 0x0007e2000c101b06 */
[----:B------:R-:W-:Y:S05]  /*0550*/  @P1 BRA `(.L_x_1) ;  /* 0xfffffffc003c1947 */ /* 0x000fea000383ffff */
.L_x_0:
[----:B------:R-:W-:Y:S05]  /*0560*/  @!P0 EXIT ;  /* 0x000000000000894d */ /* 0x000fea0003800000 */
[----:B------:R-:W-:Y:S02]  /*0570*/  ISETP.GE.U32.AND P0, PT, R4, 0x4, PT ;  /* 0x000000040400780c */ /* 0x000fe40003f06070 */
[----:B------:R-:W-:-:S04]  /*0580*/  LOP3.LUT R7, R2, 0x3, RZ, 0xc0, !PT ;  /* 0x0000000302077812 */ /* 0x000fc800078ec0ff */
[----:B------:R-:W-:-:S07]  /*0590*/  ISETP.NE.AND P1, PT, R7, RZ, PT ;  /* 0x000000ff0700720c */ /* 0x000fce0003f25270 */
[----:B------:R-:W-:Y:S06]  /*05a0*/  @!P0 BRA `(.L_x_2) ;  /* 0x0000000000688947 */ /* 0x000fec0003800000 */
[----:B------:R-:W1:Y:S01]  /*05b0*/  LDC.64 R8, c[0x0][0x380] ;  /* 0x0000e000ff087b82 */ /* 0x000e620000000a00 */
[----:B------:R-:W-:Y:S01]  /*05c0*/  IADD3 R13, PT, PT, R5, R6, RZ ;  /* 0x00000006050d7210 */ /* 0x000fe20007ffe0ff */
[----:B---3--:R-:W-:-:S06]  /*05d0*/  IMAD R19, R6, R0, R3 ;  /* 0x0000000006137224 */ /* 0x008fcc00078e0203 */
[----:B------:R-:W2:Y:S01]  /*05e0*/  LDC.64 R14, c[0x0][0x388] ;  /* 0x0000e200ff0e7b82 */ /* 0x000ea20000000a00 */
[----:B-1----:R-:W-:-:S05]  /*05f0*/  IMAD.WIDE R8, R13, 0x8, R8 ;  /* 0x000000080d087825 */ /* 0x002fca00078e0208 */
[----:B------:R-:W3:Y:S01]  /*0600*/  LDG.E.64 R12, desc[UR6][R8.64] ;  /* 0x00000006080c7981 */ /* 0x000ee2000c1e1b00 */
[----:B--2---:R-:W-:-:S05]  /*0610*/  IMAD.WIDE R14, R19, 0x8, R14 ;  /* 0x00000008130e7825 */ /* 0x004fca00078e020e */
[----:B------:R-:W3:Y:S02]  /*0620*/  LDG.E.64 R18, desc[UR6][R14.64] ;  /* 0x000000060e127981 */ /* 0x000ee4000c1e1b00 */
[----:B---3--:R-:W-:Y:S01]  /*0630*/  DFMA R12, R12, R18, R16 ;  /* 0x000000120c0c722b */ /* 0x008fe20000000010 */
[----:B------:R-:W-:-:S06]  /*0640*/  IMAD.WIDE R18, R0, 0x8, R14 ;  /* 0x0000000800127825 */ /* 0x000fcc00078e020e */
[----:B------:R1:W-:Y:S04]  /*0650*/  STG.E.64 desc[UR6][R10.64], R12 ;  /* 0x0000000c0a007986 */ /* 0x0003e8000c101b06 */
[----:B------:R-:W2:Y:S04]  /*0660*/  LDG.E.64 R16, desc[UR6][R8.64+0x8] ;  /* 0x0000080608107981 */ /* 0x000ea8000c1e1b00 */
[----:B------:R-:W2:Y:S01]  /*0670*/  LDG.E.64 R20, desc[UR6][R18.64] ;  /* 0x0000000612147981 */ /* 0x000ea2000c1e1b00 */
        /* <DEDUP_REMOVED lines=10> */
[----:B------:R-:W-:Y:S01]  /*0720*/  IADD3 R6, PT, PT, R6, 0x4, RZ ;  /* 0x0000000406067810 */ /* 0x000fe20007ffe0ff */
[----:B--2---:R-:W-:-:S07]  /*0730*/  DFMA R16, R16, R14, R24 ;  /* 0x0000000e1010722b */ /* 0x004fce0000000018 */
[----:B------:R1:W-:Y:S04]  /*0740*/  STG.E.64 desc[UR6][R10.64], R16 ;  /* 0x000000100a007986 */ /* 0x0003e8000c101b06 */
.L_x_2:
[----:B------:R-:W-:Y:S05]  /*0750*/  @!P1 EXIT ;  /* 0x000000000000994d */ /* 0x000fea0003800000 */
[----:B------:R-:W-:Y:S02]  /*0760*/  ISETP.NE.AND P0, PT, R7, 0x1, PT ;  /* 0x000000010700780c */ /* 0x000fe40003f05270 */
[----:B------:R-:W-:-:S04]  /*0770*/  LOP3.LUT R2, R2, 0x1, RZ, 0xc0, !PT ;  /* 0x0000000102027812 */ /* 0x000fc800078ec0ff */
[----:B------:R-:W-:-:S07]  /*0780*/  ISETP.NE.U32.AND P1, PT, R2, 0x1, PT ;  /* 0x000000010200780c */ /* 0x000fce0003f25070 */
[----:B------:R-:W-:Y:S06]  /*0790*/  @!P0 BRA `(.L_x_3) ;  /* 0x0000000000408947 */ /* 0x000fec0003800000 */
[----:B------:R-:W2:Y:S01]  /*07a0*/  LDC.64 R8, c[0x0][0x380] ;  /* 0x0000e000ff087b82 */ /* 0x000ea20000000a00 */
[----:B------:R-:W-:Y:S01]  /*07b0*/  IADD3 R15, PT, PT, R5, R6, RZ ;  /* 0x00000006050f7210 */ /* 0x000fe20007ffe0ff */
[----:B---3--:R-:W-:-:S06]  /*07c0*/  IMAD R19, R6, R0, R3 ;  /* 0x0000000006137224 */ /* 0x008fcc00078e0203 */
[----:B-1----:R-:W1:Y:S01]  /*07d0*/  LDC.64 R12, c[0x0][0x388] ;  /* 0x0000e200ff0c7b82 */ /* 0x002e620000000a00 */
[----:B--2---:R-:W-:-:S05]  /*07e0*/  IMAD.WIDE R14, R15, 0x8, R8 ;  /* 0x000000080f0e7825 */ /* 0x004fca00078e0208 */
[----:B------:R-:W2:Y:S01]  /*07f0*/  LDG.E.64 R8, desc[UR6][R14.64] ;  /* 0x000000060e087981 */ /* 0x000ea2000c1e1b00 */
[----:B-1----:R-:W-:-:S05]  /*0800*/  IMAD.WIDE R18, R19, 0x8, R12 ;  /* 0x0000000813127825 */ /* 0x002fca00078e020c */
[----:B------:R-:W2:Y:S02]  /*0810*/  LDG.E.64 R12, desc[UR6][R18.64] ;  /* 0x00000006120c7981 */ /* 0x000ea4000c1e1b00 */
[----:B--2---:R-:W-:Y:S01]  /*0820*/  DFMA R8, R8, R12, R16 ;  /* 0x0000000c0808722b */ /* 0x004fe20000000010 */
[----:B------:R-:W-:-:S06]  /*0830*/  IMAD.WIDE R12, R0, 0x8, R18 ;  /* 0x00000008000c7825 */ /* 0x000fcc00078e0212 */
[----:B------:R2:W-:Y:S04]  /*0840*/  STG.E.64 desc[UR6][R10.64], R8 ;  /* 0x000000080a007986 */ /* 0x0005e8000c101b06 */
[----:B------:R-:W3:Y:S04]  /*0850*/  LDG.E.64 R16, desc[UR6][R14.64+0x8] ;  /* 0x000008060e107981 */ /* 0x000ee8000c1e1b00 */
[----:B------:R-:W3:Y:S01]  /*0860*/  LDG.E.64 R12, desc[UR6][R12.64] ;  /* 0x000000060c0c7981 */ /* 0x000ee2000c1e1b00 */
[----:B------:R-:W-:Y:S01]  /*0870*/  IADD3 R6, PT, PT, R6, 0x2, RZ ;  /* 0x0000000206067810 */ /* 0x000fe20007ffe0ff */
[----:B---3--:R-:W-:-:S07]  /*0880*/  DFMA R16, R16, R12, R8 ;  /* 0x0000000c1010722b */ /* 0x008fce0000000008 */
[----:B------:R2:W-:Y:S04]  /*0890*/  STG.E.64 desc[UR6][R10.64], R16 ;  /* 0x000000100a007986 */ /* 0x0005e8000c101b06 */
.L_x_3:
[----:B------:R-:W-:Y:S05]  /*08a0*/  @P1 EXIT ;  /* 0x000000000000194d */ /* 0x000fea0003800000 */
[----:B--2---:R-:W2:Y:S01]  /*08b0*/  LDC.64 R8, c[0x0][0x380] ;  /* 0x0000e000ff087b82 */ /* 0x004ea20000000a00 */
[----:B------:R-:W-:Y:S01]  /*08c0*/  IADD3 R5, PT, PT, R5, R6, RZ ;  /* 0x0000000605057210 */ /* 0x000fe20007ffe0ff */
[----:B------:R-:W-:-:S06]  /*08d0*/  IMAD R7, R6, R0, R3 ;  /* 0x0000000006077224 */ /* 0x000fcc00078e0203 */
[----:B-1----:R-:W1:Y:S01]  /*08e0*/  LDC.64 R12, c[0x0][0x388] ;  /* 0x0000e200ff0c7b82 */ /* 0x002e620000000a00 */
[----:B--2---:R-:W-:-:S06]  /*08f0*/  IMAD.WIDE R2, R5, 0x8, R8 ;  /* 0x0000000805027825 */ /* 0x004fcc00078e0208 */
[----:B------:R-:W3:Y:S01]  /*0900*/  LDG.E.64 R2, desc[UR6][R2.64] ;  /* 0x0000000602027981 */ /* 0x000ee2000c1e1b00 */
[----:B-1----:R-:W-:-:S06]  /*0910*/  IMAD.WIDE R4, R7, 0x8, R12 ;  /* 0x0000000807047825 */ /* 0x002fcc00078e020c */
[----:B------:R-:W3:Y:S02]  /*0920*/  LDG.E.64 R4, desc[UR6][R4.64] ;  /* 0x0000000604047981 */ /* 0x000ee4000c1e1b00 */
[----:B---3--:R-:W-:-:S07]  /*0930*/  DFMA R16, R2, R4, R16 ;  /* 0x000000040210722b */ /* 0x008fce0000000010 */
[----:B------:R-:W-:Y:S01]  /*0940*/  STG.E.64 desc[UR6][R10.64], R16 ;  /* 0x000000100a007986 */ /* 0x000fe2000c101b06 */
[----:B------:R-:W-:Y:S05]  /*0950*/  EXIT ;  /* 0x000000000000794d */ /* 0x000fea0003800000 */
.L_x_4:
[----:B------:R-:W-:-:S00]  /*0960*/  BRA `(.L_x_4) ;  /* 0xfffffffc00fc7947 */ /* 0x000fc0000383ffff */
[----:B------:R-:W-:-:S00]  /*0970*/  NOP ;  /* 0x0000000000007918 */ /* 0x000fc00000000000 */
        /* <DEDUP_REMOVED lines=8> */
.L_x_5:


//--------------------- .nv.shared.reserved.0     --------------------------
	.section	.nv.shared.reserved.0,"aw",@nobits
	.weak		__nv_reservedSMEM_offset_0_alias
	.size		__nv_reservedSMEM_offset_0_alias, 0, 64
	.other		__nv_reservedSMEM_offset_0_alias,@"STO_CUDA_RESERVED_SHARED STV_DEFAULT"
__nv_reservedSMEM_offset_0_alias:
	.zero		0
	.zero		64


//--------------------- .nv.constant0._Z4gemmPdS_S_iiii --------------------------
	.section	.nv.constant0._Z4gemmPdS_S_iiii,"a",@progbits
	.sectionflags	@""
	.align	4
.nv.constant0._Z4gemmPdS_S_iiii:
	.zero		936


//--------------------- SYMBOLS --------------------------

	.type		.nv.reservedSmem.offset0,@object
	.size		.nv.reservedSmem.offset0,0x4
